//
// Generated by NVIDIA NVVM Compiler
//
// Compiler Build ID: CL-36424714
// Cuda compilation tools, release 13.0, V13.0.88
// Based on NVVM 20.0.0
//

.version 9.0
.target sm_100
.address_size 64

	// .globl	_Z6kernelPi

.visible .entry _Z6kernelPi(
	.param .u64 .ptr .align 1 _Z6kernelPi_param_0
)
{
	.reg .pred 	%p<5>;
	.reg .b32 	%r<8>;
	.reg .b64 	%rd<3>;

	ld.param.u64 	%rd2, [_Z6kernelPi_param_0];
	cvta.to.global.u64 	%rd1, %rd2;
	ld.global.u32 	%r4, [%rd1];
	add.s32 	%r5, %r4, 1;
	atom.relaxed.global.cas.b32 	%r7, [%rd1], %r4, %r5;
	setp.eq.s32 	%p1, %r7, %r4;
	@%p1 bra 	$L__BB0_2;
$L__BB0_1:
	add.s32 	%r6, %r7, 1;
	atom.relaxed.global.cas.b32 	%r3, [%rd1], %r7, %r6;
	setp.ne.s32 	%p4, %r3, %r7;
	mov.u32 	%r7, %r3;
	@%p4 bra 	$L__BB0_1;
$L__BB0_2:
	ret;

}


// ===== COMPILED SASS (sm_100) =====

	.target	sm_100

	.elftype	@"ET_EXEC"


//--------------------- .note.nv.tkinfo           --------------------------
	.section	.note.nv.tkinfo,"",@"SHT_NOTE"
	.sectionflags	@"SHF_NOTE_NV_TKINFO"
	.tkinfo
        /*0018*/ 	.word	0x00000002
        /*0030*/ 	.string	""
        /*0030*/ 	.string	"ptxas"
        /*0030*/ 	.string	"Cuda compilation tools, release 13.0, V13.0.88"
        /*0030*/ 	.string	"Build cuda_13.0.r13.0/compiler.36424714_0"
        /*0030*/ 	.string	"-arch sm_100 -m 64 "



//--------------------- .note.nv.cuinfo           --------------------------
	.section	.note.nv.cuinfo,"",@"SHT_NOTE"
	.sectionflags	@"SHF_NOTE_NV_CUINFO"
        /*0018*/ 	.short	0x0002
        /*001a*/ 	.short	0x0064
        /*001c*/ 	.short	0x0082
	.zero		2


//--------------------- .nv.info                  --------------------------
	.section	.nv.info,"",@"SHT_CUDA_INFO"
	.align	4


	//----- nvinfo : EIATTR_REGCOUNT
	.align		4
        /*0000*/ 	.byte	0x04, 0x2f
        /*0002*/ 	.short	(.L_1 - .L_0)
	.align		4
.L_0:
        /*0004*/ 	.word	index@(_Z6kernelPi)
        /*0008*/ 	.word	0x00000008


	//----- nvinfo : EIATTR_FRAME_SIZE
	.align		4
.L_1:
        /*000c*/ 	.byte	0x04, 0x11
        /*000e*/ 	.short	(.L_3 - .L_2)
	.align		4
.L_2:
        /*0010*/ 	.word	index@(_Z6kernelPi)
        /*0014*/ 	.word	0x00000000


	//----- nvinfo : EIATTR_MIN_STACK_SIZE
	.align		4
.L_3:
        /*0018*/ 	.byte	0x04, 0x12
        /*001a*/ 	.short	(.L_5 - .L_4)
	.align		4
.L_4:
        /*001c*/ 	.word	index@(_Z6kernelPi)
        /*0020*/ 	.word	0x00000000
.L_5:


//--------------------- .nv.compat                --------------------------
	.section	.nv.compat,"",@"SHT_CUDA_COMPAT_INFO"
	.align	4
        /*0000*/ 	.byte	0x02, 0x09, 0x00, 0x00, 0x02, 0x02, 0x01, 0x00, 0x02, 0x05, 0x05, 0x00, 0x03, 0x07, 0x01, 0x01
        /*0010*/ 	.byte	0x02, 0x03, 0x00, 0x00, 0x02, 0x06, 0x01, 0x00, 0x04, 0x0b, 0x08, 0x00, 0x09, 0x00, 0x00, 0x00
        /*0020*/ 	.byte	0x00, 0x00, 0x00, 0x00


//--------------------- .nv.info._Z6kernelPi      --------------------------
	.section	.nv.info._Z6kernelPi,"",@"SHT_CUDA_INFO"
	.sectionflags	@""
	.align	4


	//----- nvinfo : EIATTR_CUDA_API_VERSION
	.align		4
        /*0000*/ 	.byte	0x04, 0x37
        /*0002*/ 	.short	(.L_7 - .L_6)
.L_6:
        /*0004*/ 	.word	0x00000082


	//----- nvinfo : EIATTR_KPARAM_INFO
	.align		4
.L_7:
        /*0008*/ 	.byte	0x04, 0x17
        /*000a*/ 	.short	(.L_9 - .L_8)
.L_8:
        /*000c*/ 	.word	0x00000000
        /*0010*/ 	.short	0x0000
        /*0012*/ 	.short	0x0000
        /*0014*/ 	.byte	0x00, 0xf5, 0x21, 0x00


	//----- nvinfo : EIATTR_SPARSE_MMA_MASK
	.align		4
.L_9:
        /*0018*/ 	.byte	0x03, 0x50
        /*001a*/ 	.short	0x0000


	//----- nvinfo : EIATTR_MAXREG_COUNT
	.align		4
        /*001c*/ 	.byte	0x03, 0x1b
        /*001e*/ 	.short	0x00ff


	//----- nvinfo : EIATTR_MERCURY_ISA_VERSION
	.align		4
        /*0020*/ 	.byte	0x03, 0x5f
        /*0022*/ 	.short	0x0101


	//----- nvinfo : EIATTR_VRC_CTA_INIT_COUNT
	.align		4
        /*0024*/ 	.byte	0x02, 0x4a
	.zero		1
	.zero		1


	//----- nvinfo : EIATTR_EXIT_INSTR_OFFSETS
	.align		4
        /*0028*/ 	.byte	0x04, 0x1c
        /*002a*/ 	.short	(.L_11 - .L_10)


	//   ....[0]....
.L_10:
        /*002c*/ 	.word	0x00000070


	//   ....[1]....
        /*0030*/ 	.word	0x000000f0


	//----- nvinfo : EIATTR_CRS_STACK_SIZE
	.align		4
.L_11:
        /*0034*/ 	.byte	0x04, 0x1e
        /*0036*/ 	.short	(.L_13 - .L_12)
.L_12:
        /*0038*/ 	.word	0x00000000


	//----- nvinfo : EIATTR_CBANK_PARAM_SIZE
	.align		4
.L_13:
        /*003c*/ 	.byte	0x03, 0x19
        /*003e*/ 	.short	0x0008


	//----- nvinfo : EIATTR_PARAM_CBANK
	.align		4
        /*0040*/ 	.byte	0x04, 0x0a
        /*0042*/ 	.short	(.L_15 - .L_14)
	.align		4
.L_14:
        /*0044*/ 	.word	index@(.nv.constant0._Z6kernelPi)
        /*0048*/ 	.short	0x0380
        /*004a*/ 	.short	0x0008


	//----- nvinfo : EIATTR_SW_WAR
	.align		4
.L_15:
        /*004c*/ 	.byte	0x04, 0x36
        /*004e*/ 	.short	(.L_17 - .L_16)
.L_16:
        /*0050*/ 	.word	0x00000008
.L_17:


//--------------------- .nv.callgraph             --------------------------
	.section	.nv.callgraph,"",@"SHT_CUDA_CALLGRAPH"
	.align	4
	.sectionentsize	8
	.align		4
        /*0000*/ 	.word	0x00000000
	.align		4
        /*0004*/ 	.word	0xffffffff
	.align		4
        /*0008*/ 	.word	0x00000000
	.align		4
        /*000c*/ 	.word	0xfffffffe
	.align		4
        /*0010*/ 	.word	0x00000000
	.align		4
        /*0014*/ 	.word	0xfffffffd
	.align		4
        /*0018*/ 	.word	0x00000000
	.align		4
        /*001c*/ 	.word	0xfffffffc


//--------------------- .text._Z6kernelPi         --------------------------
	.section	.text._Z6kernelPi,"ax",@progbits
	.align	128
        .global         _Z6kernelPi
        .type           _Z6kernelPi,@function
        .size           _Z6kernelPi,(.L_x_2 - _Z6kernelPi)
        .other          _Z6kernelPi,@"STO_CUDA_ENTRY STV_DEFAULT"
_Z6kernelPi:
.text._Z6kernelPi:
[----:B------:R-:W-:Y:S08]  /*0000*/  LDC R1, c[0x0][0x37c] ;  /* 0x0000df00ff017b82 */ /* 0x000ff00000000800 */
[----:B------:R-:W0:Y:S01]  /*0010*/  LDC.64 R2, c[0x0][0x380] ;  /* 0x0000e000ff027b82 */ /* 0x000e220000000a00 */
[----:B------:R-:W0:Y:S02]  /*0020*/  LDCU.64 UR4, c[0x0][0x358] ;  /* 0x00006b00ff0477ac */ /* 0x000e240008000a00 */
[----:B0-----:R-:W2:Y:S02]  /*0030*/  LDG.E R4, desc[UR4][R2.64] ;  /* 0x0000000402047981 */ /* 0x001ea4000c1e1900 */
[----:B--2---:R-:W-:-:S06]  /*0040*/  VIADD R5, R4, 0x1 ;  /* 0x0000000104057836 */ /* 0x004fcc0000000000 */
[----:B------:R-:W2:Y:S02]  /*0050*/  ATOMG.E.CAS.STRONG.GPU PT, R5, [R2], R4, R5 ;  /* 0x00000004020573a9 */ /* 0x000ea400001ee105 */
[----:B--2---:R-:W-:-:S13]  /*0060*/  ISETP.NE.AND P0, PT, R5, R4, PT ;  /* 0x000000040500720c */ /* 0x004fda0003f05270 */
[----:B------:R-:W-:Y:S05]  /*0070*/  @!P0 EXIT ;  /* 0x000000000000894d */ /* 0x000fea0003800000 */
[----:B------:R-:W-:-:S07]  /*0080*/  IMAD.MOV.U32 R4, RZ, RZ, R5 ;  /* 0x000000ffff047224 */ /* 0x000fce00078e0005 */
.L_x_0:
[----:B------:R-:W-:Y:S01]  /*0090*/  IADD3 R5, PT, PT, R4, 0x1, RZ ;  /* 0x0000000104057810 */ /* 0x000fe20007ffe0ff */
[----:B------:R-:W-:Y:S05]  /*00a0*/  YIELD ;  /* 0x0000000000007946 */ /* 0x000fea0003800000 */
[----:B------:R-:W2:Y:S02]  /*00b0*/  ATOMG.E.CAS.STRONG.GPU PT, R5, [R2], R4, R5 ;  /* 0x00000004020573a9 */ /* 0x000ea400001ee105 */
[----:B--2---:R-:W-:Y:S01]  /*00c0*/  ISETP.NE.AND P0, PT, R5, R4, PT ;  /* 0x000000040500720c */ /* 0x004fe20003f05270 */
[----:B------:R-:W-:-:S12]  /*00d0*/  IMAD.MOV.U32 R4, RZ, RZ, R5 ;  /* 0x000000ffff047224 */ /* 0x000fd800078e0005 */
[----:B------:R-:W-:Y:S05]  /*00e0*/  @P0 BRA `(.L_x_0) ;  /* 0xfffffffc00e80947 */ /* 0x000fea000383ffff */
[----:B------:R-:W-:Y:S05]  /*00f0*/  EXIT ;  /* 0x000000000000794d */ /* 0x000fea0003800000 */
.L_x_1:
[----:B------:R-:W-:-:S00]  /*0100*/  BRA `(.L_x_1) ;  /* 0xfffffffc00fc7947 */ /* 0x000fc0000383ffff */
[----:B------:R-:W-:-:S00]  /*0110*/  NOP ;  /* 0x0000000000007918 */ /* 0x000fc00000000000 */
        /* <DEDUP_REMOVED lines=14> */
.L_x_2:


//--------------------- .nv.shared.reserved.0     --------------------------
	.section	.nv.shared.reserved.0,"aw",@nobits
	.weak		__nv_reservedSMEM_offset_0_alias
	.size		__nv_reservedSMEM_offset_0_alias, 0, 64
	.other		__nv_reservedSMEM_offset_0_alias,@"STO_CUDA_RESERVED_SHARED STV_DEFAULT"
__nv_reservedSMEM_offset_0_alias:
	.zero		0
	.zero		64


//--------------------- .nv.constant0._Z6kernelPi --------------------------
	.section	.nv.constant0._Z6kernelPi,"a",@progbits
	.sectionflags	@""
	.align	4
.nv.constant0._Z6kernelPi:
	.zero		904


//--------------------- SYMBOLS --------------------------

	.type		.nv.reservedSmem.offset0,@object
	.size		.nv.reservedSmem.offset0,0x4
